//
// Generated by NVIDIA NVVM Compiler
//
// Compiler Build ID: CL-36424714
// Cuda compilation tools, release 13.0, V13.0.88
// Based on NVVM 20.0.0
//

.version 9.0
.target sm_100
.address_size 64

	// .globl	_Z8multiplyPiS_S_i

.visible .entry _Z8multiplyPiS_S_i(
	.param .u64 .ptr .align 1 _Z8multiplyPiS_S_i_param_0,
	.param .u64 .ptr .align 1 _Z8multiplyPiS_S_i_param_1,
	.param .u64 .ptr .align 1 _Z8multiplyPiS_S_i_param_2,
	.param .u32 _Z8multiplyPiS_S_i_param_3
)
{
	.reg .pred 	%p<12>;
	.reg .b32 	%r<95>;
	.reg .b64 	%rd<66>;

	ld.param.u64 	%rd15, [_Z8multiplyPiS_S_i_param_0];
	ld.param.u64 	%rd16, [_Z8multiplyPiS_S_i_param_1];
	ld.param.u64 	%rd14, [_Z8multiplyPiS_S_i_param_2];
	ld.param.u32 	%r25, [_Z8multiplyPiS_S_i_param_3];
	cvta.to.global.u64 	%rd1, %rd16;
	cvta.to.global.u64 	%rd2, %rd15;
	mov.u32 	%r26, %ctaid.y;
	mov.u32 	%r27, %ntid.y;
	mov.u32 	%r28, %tid.y;
	mad.lo.s32 	%r1, %r26, %r27, %r28;
	mov.u32 	%r29, %ctaid.x;
	mov.u32 	%r30, %ntid.x;
	mov.u32 	%r31, %tid.x;
	mad.lo.s32 	%r2, %r29, %r30, %r31;
	max.s32 	%r32, %r1, %r2;
	setp.ge.s32 	%p1, %r32, %r25;
	setp.lt.s32 	%p2, %r25, 1;
	or.pred  	%p3, %p1, %p2;
	@%p3 bra 	$L__BB0_12;
	cvta.to.global.u64 	%rd17, %rd14;
	mul.lo.s32 	%r3, %r25, %r1;
	add.s32 	%r34, %r3, %r2;
	mul.wide.s32 	%rd18, %r34, 4;
	add.s64 	%rd3, %rd17, %rd18;
	ld.global.u32 	%r89, [%rd3];
	and.b32  	%r5, %r25, 7;
	setp.lt.u32 	%p4, %r25, 8;
	mov.b32 	%r92, 0;
	@%p4 bra 	$L__BB0_4;
	and.b32  	%r35, %r25, 2147483640;
	neg.s32 	%r87, %r35;
	mul.wide.u32 	%rd19, %r25, 4;
	add.s64 	%rd4, %rd1, %rd19;
	mul.wide.u32 	%rd20, %r25, 8;
	add.s64 	%rd5, %rd1, %rd20;
	mul.wide.u32 	%rd21, %r25, 12;
	add.s64 	%rd6, %rd1, %rd21;
	mul.wide.u32 	%rd22, %r25, 16;
	add.s64 	%rd7, %rd1, %rd22;
	mul.wide.u32 	%rd23, %r25, 20;
	add.s64 	%rd8, %rd1, %rd23;
	mul.wide.u32 	%rd24, %r25, 24;
	add.s64 	%rd9, %rd1, %rd24;
	mul.wide.u32 	%rd25, %r25, 28;
	add.s64 	%rd10, %rd1, %rd25;
	mul.wide.u32 	%rd26, %r3, 4;
	add.s64 	%rd27, %rd26, %rd2;
	add.s64 	%rd65, %rd27, 16;
	mov.u32 	%r86, %r2;
$L__BB0_3:
	.pragma "nounroll";
	and.b32  	%r92, %r25, 2147483640;
	mul.wide.s32 	%rd28, %r86, 4;
	add.s64 	%rd29, %rd4, %rd28;
	add.s64 	%rd30, %rd5, %rd28;
	add.s64 	%rd31, %rd6, %rd28;
	add.s64 	%rd32, %rd7, %rd28;
	add.s64 	%rd33, %rd8, %rd28;
	add.s64 	%rd34, %rd9, %rd28;
	add.s64 	%rd35, %rd10, %rd28;
	add.s64 	%rd36, %rd1, %rd28;
	ld.global.u32 	%r36, [%rd65+-16];
	ld.global.u32 	%r37, [%rd36];
	mad.lo.s32 	%r38, %r37, %r36, %r89;
	st.global.u32 	[%rd3], %r38;
	ld.global.u32 	%r39, [%rd65+-12];
	ld.global.u32 	%r40, [%rd29];
	mad.lo.s32 	%r41, %r40, %r39, %r38;
	st.global.u32 	[%rd3], %r41;
	ld.global.u32 	%r42, [%rd65+-8];
	ld.global.u32 	%r43, [%rd30];
	mad.lo.s32 	%r44, %r43, %r42, %r41;
	st.global.u32 	[%rd3], %r44;
	ld.global.u32 	%r45, [%rd65+-4];
	ld.global.u32 	%r46, [%rd31];
	mad.lo.s32 	%r47, %r46, %r45, %r44;
	st.global.u32 	[%rd3], %r47;
	ld.global.u32 	%r48, [%rd65];
	ld.global.u32 	%r49, [%rd32];
	mad.lo.s32 	%r50, %r49, %r48, %r47;
	st.global.u32 	[%rd3], %r50;
	ld.global.u32 	%r51, [%rd65+4];
	ld.global.u32 	%r52, [%rd33];
	mad.lo.s32 	%r53, %r52, %r51, %r50;
	st.global.u32 	[%rd3], %r53;
	ld.global.u32 	%r54, [%rd65+8];
	ld.global.u32 	%r55, [%rd34];
	mad.lo.s32 	%r56, %r55, %r54, %r53;
	st.global.u32 	[%rd3], %r56;
	ld.global.u32 	%r57, [%rd65+12];
	ld.global.u32 	%r58, [%rd35];
	mad.lo.s32 	%r89, %r58, %r57, %r56;
	st.global.u32 	[%rd3], %r89;
	add.s32 	%r87, %r87, 8;
	shl.b32 	%r59, %r25, 3;
	add.s32 	%r86, %r86, %r59;
	add.s64 	%rd65, %rd65, 32;
	setp.ne.s32 	%p5, %r87, 0;
	@%p5 bra 	$L__BB0_3;
$L__BB0_4:
	setp.eq.s32 	%p6, %r5, 0;
	@%p6 bra 	$L__BB0_12;
	and.b32  	%r16, %r25, 3;
	setp.lt.u32 	%p7, %r5, 4;
	@%p7 bra 	$L__BB0_7;
	add.s32 	%r60, %r92, %r3;
	mul.wide.u32 	%rd37, %r60, 4;
	add.s64 	%rd38, %rd2, %rd37;
	ld.global.u32 	%r61, [%rd38];
	mad.lo.s32 	%r62, %r92, %r25, %r2;
	mul.wide.s32 	%rd39, %r62, 4;
	add.s64 	%rd40, %rd1, %rd39;
	ld.global.u32 	%r63, [%rd40];
	mad.lo.s32 	%r64, %r63, %r61, %r89;
	st.global.u32 	[%rd3], %r64;
	cvt.u64.u32 	%rd41, %r3;
	cvt.u64.u32 	%rd42, %r92;
	add.s64 	%rd43, %rd42, %rd41;
	shl.b64 	%rd44, %rd43, 2;
	add.s64 	%rd45, %rd2, %rd44;
	ld.global.u32 	%r65, [%rd45+4];
	mul.wide.u32 	%rd46, %r25, 4;
	add.s64 	%rd47, %rd40, %rd46;
	ld.global.u32 	%r66, [%rd47];
	mad.lo.s32 	%r67, %r66, %r65, %r64;
	st.global.u32 	[%rd3], %r67;
	ld.global.u32 	%r68, [%rd45+8];
	add.s64 	%rd48, %rd47, %rd46;
	ld.global.u32 	%r69, [%rd48];
	mad.lo.s32 	%r70, %r69, %r68, %r67;
	st.global.u32 	[%rd3], %r70;
	ld.global.u32 	%r71, [%rd45+12];
	add.s64 	%rd49, %rd48, %rd46;
	ld.global.u32 	%r72, [%rd49];
	mad.lo.s32 	%r89, %r72, %r71, %r70;
	st.global.u32 	[%rd3], %r89;
	add.s32 	%r92, %r92, 4;
$L__BB0_7:
	setp.eq.s32 	%p8, %r16, 0;
	@%p8 bra 	$L__BB0_12;
	setp.eq.s32 	%p9, %r16, 1;
	@%p9 bra 	$L__BB0_10;
	add.s32 	%r73, %r92, %r3;
	mul.wide.u32 	%rd50, %r73, 4;
	add.s64 	%rd51, %rd2, %rd50;
	ld.global.u32 	%r74, [%rd51];
	mad.lo.s32 	%r75, %r92, %r25, %r2;
	mul.wide.s32 	%rd52, %r75, 4;
	add.s64 	%rd53, %rd1, %rd52;
	ld.global.u32 	%r76, [%rd53];
	mad.lo.s32 	%r77, %r76, %r74, %r89;
	st.global.u32 	[%rd3], %r77;
	cvt.u64.u32 	%rd54, %r3;
	cvt.u64.u32 	%rd55, %r92;
	add.s64 	%rd56, %rd55, %rd54;
	shl.b64 	%rd57, %rd56, 2;
	add.s64 	%rd58, %rd2, %rd57;
	ld.global.u32 	%r78, [%rd58+4];
	mul.wide.u32 	%rd59, %r25, 4;
	add.s64 	%rd60, %rd53, %rd59;
	ld.global.u32 	%r79, [%rd60];
	mad.lo.s32 	%r89, %r79, %r78, %r77;
	st.global.u32 	[%rd3], %r89;
	add.s32 	%r92, %r92, 2;
$L__BB0_10:
	and.b32  	%r80, %r25, 1;
	setp.eq.b32 	%p10, %r80, 1;
	not.pred 	%p11, %p10;
	@%p11 bra 	$L__BB0_12;
	add.s32 	%r81, %r92, %r3;
	mul.wide.u32 	%rd61, %r81, 4;
	add.s64 	%rd62, %rd2, %rd61;
	ld.global.u32 	%r82, [%rd62];
	mad.lo.s32 	%r83, %r92, %r25, %r2;
	mul.wide.s32 	%rd63, %r83, 4;
	add.s64 	%rd64, %rd1, %rd63;
	ld.global.u32 	%r84, [%rd64];
	mad.lo.s32 	%r85, %r84, %r82, %r89;
	st.global.u32 	[%rd3], %r85;
$L__BB0_12:
	ret;

}


// ===== COMPILED SASS (sm_100) =====

	.target	sm_100

	.elftype	@"ET_EXEC"


//--------------------- .note.nv.tkinfo           --------------------------
	.section	.note.nv.tkinfo,"",@"SHT_NOTE"
	.sectionflags	@"SHF_NOTE_NV_TKINFO"
	.tkinfo
        /*0018*/ 	.word	0x00000002
        /*0030*/ 	.string	""
        /*0030*/ 	.string	"ptxas"
        /*0030*/ 	.string	"Cuda compilation tools, release 13.0, V13.0.88"
        /*0030*/ 	.string	"Build cuda_13.0.r13.0/compiler.36424714_0"
        /*0030*/ 	.string	"-arch sm_100 -m 64 "



//--------------------- .note.nv.cuinfo           --------------------------
	.section	.note.nv.cuinfo,"",@"SHT_NOTE"
	.sectionflags	@"SHF_NOTE_NV_CUINFO"
        /*0018*/ 	.short	0x0002
        /*001a*/ 	.short	0x0064
        /*001c*/ 	.short	0x0082
	.zero		2


//--------------------- .nv.info                  --------------------------
	.section	.nv.info,"",@"SHT_CUDA_INFO"
	.align	4


	//----- nvinfo : EIATTR_REGCOUNT
	.align		4
        /*0000*/ 	.byte	0x04, 0x2f
        /*0002*/ 	.short	(.L_1 - .L_0)
	.align		4
.L_0:
        /*0004*/ 	.word	index@(_Z8multiplyPiS_S_i)
        /*0008*/ 	.word	0x00000018


	//----- nvinfo : EIATTR_FRAME_SIZE
	.align		4
.L_1:
        /*000c*/ 	.byte	0x04, 0x11
        /*000e*/ 	.short	(.L_3 - .L_2)
	.align		4
.L_2:
        /*0010*/ 	.word	index@(_Z8multiplyPiS_S_i)
        /*0014*/ 	.word	0x00000000


	//----- nvinfo : EIATTR_MIN_STACK_SIZE
	.align		4
.L_3:
        /*0018*/ 	.byte	0x04, 0x12
        /*001a*/ 	.short	(.L_5 - .L_4)
	.align		4
.L_4:
        /*001c*/ 	.word	index@(_Z8multiplyPiS_S_i)
        /*0020*/ 	.word	0x00000000
.L_5:


//--------------------- .nv.compat                --------------------------
	.section	.nv.compat,"",@"SHT_CUDA_COMPAT_INFO"
	.align	4
        /*0000*/ 	.byte	0x02, 0x09, 0x00, 0x00, 0x02, 0x02, 0x01, 0x00, 0x02, 0x05, 0x05, 0x00, 0x03, 0x07, 0x01, 0x01
        /*0010*/ 	.byte	0x02, 0x03, 0x00, 0x00, 0x02, 0x06, 0x01, 0x00, 0x04, 0x0b, 0x08, 0x00, 0x09, 0x00, 0x00, 0x00
        /*0020*/ 	.byte	0x00, 0x00, 0x00, 0x00


//--------------------- .nv.info._Z8multiplyPiS_S_i --------------------------
	.section	.nv.info._Z8multiplyPiS_S_i,"",@"SHT_CUDA_INFO"
	.sectionflags	@""
	.align	4


	//----- nvinfo : EIATTR_CUDA_API_VERSION
	.align		4
        /*0000*/ 	.byte	0x04, 0x37
        /*0002*/ 	.short	(.L_7 - .L_6)
.L_6:
        /*0004*/ 	.word	0x00000082


	//----- nvinfo : EIATTR_KPARAM_INFO
	.align		4
.L_7:
        /*0008*/ 	.byte	0x04, 0x17
        /*000a*/ 	.short	(.L_9 - .L_8)
.L_8:
        /*000c*/ 	.word	0x00000000
        /*0010*/ 	.short	0x0003
        /*0012*/ 	.short	0x0018
        /*0014*/ 	.byte	0x00, 0xf0, 0x11, 0x00


	//----- nvinfo : EIATTR_KPARAM_INFO
	.align		4
.L_9:
        /*0018*/ 	.byte	0x04, 0x17
        /*001a*/ 	.short	(.L_11 - .L_10)
.L_10:
        /*001c*/ 	.word	0x00000000
        /*0020*/ 	.short	0x0002
        /*0022*/ 	.short	0x0010
        /*0024*/ 	.byte	0x00, 0xf5, 0x21, 0x00


	//----- nvinfo : EIATTR_KPARAM_INFO
	.align		4
.L_11:
        /*0028*/ 	.byte	0x04, 0x17
        /*002a*/ 	.short	(.L_13 - .L_12)
.L_12:
        /*002c*/ 	.word	0x00000000
        /*0030*/ 	.short	0x0001
        /*0032*/ 	.short	0x0008
        /*0034*/ 	.byte	0x00, 0xf5, 0x21, 0x00


	//----- nvinfo : EIATTR_KPARAM_INFO
	.align		4
.L_13:
        /*0038*/ 	.byte	0x04, 0x17
        /*003a*/ 	.short	(.L_15 - .L_14)
.L_14:
        /*003c*/ 	.word	0x00000000
        /*0040*/ 	.short	0x0000
        /*0042*/ 	.short	0x0000
        /*0044*/ 	.byte	0x00, 0xf5, 0x21, 0x00


	//----- nvinfo : EIATTR_SPARSE_MMA_MASK
	.align		4
.L_15:
        /*0048*/ 	.byte	0x03, 0x50
        /*004a*/ 	.short	0x0000


	//----- nvinfo : EIATTR_MAXREG_COUNT
	.align		4
        /*004c*/ 	.byte	0x03, 0x1b
        /*004e*/ 	.short	0x00ff


	//----- nvinfo : EIATTR_MERCURY_ISA_VERSION
	.align		4
        /*0050*/ 	.byte	0x03, 0x5f
        /*0052*/ 	.short	0x0101


	//----- nvinfo : EIATTR_VRC_CTA_INIT_COUNT
	.align		4
        /*0054*/ 	.byte	0x02, 0x4a
	.zero		1
	.zero		1


	//----- nvinfo : EIATTR_EXIT_INSTR_OFFSETS
	.align		4
        /*0058*/ 	.byte	0x04, 0x1c
        /*005a*/ 	.short	(.L_17 - .L_16)


	//   ....[0]....
.L_16:
        /*005c*/ 	.word	0x000000e0


	//   ....[1]....
        /*0060*/ 	.word	0x00000650


	//   ....[2]....
        /*0064*/ 	.word	0x000008c0


	//   ....[3]....
        /*0068*/ 	.word	0x00000a80


	//   ....[4]....
        /*006c*/ 	.word	0x00000b30


	//----- nvinfo : EIATTR_CBANK_PARAM_SIZE
	.align		4
.L_17:
        /*0070*/ 	.byte	0x03, 0x19
        /*0072*/ 	.short	0x001c


	//----- nvinfo : EIATTR_PARAM_CBANK
	.align		4
        /*0074*/ 	.byte	0x04, 0x0a
        /*0076*/ 	.short	(.L_19 - .L_18)
	.align		4
.L_18:
        /*0078*/ 	.word	index@(.nv.constant0._Z8multiplyPiS_S_i)
        /*007c*/ 	.short	0x0380
        /*007e*/ 	.short	0x001c


	//----- nvinfo : EIATTR_SW_WAR
	.align		4
.L_19:
        /*0080*/ 	.byte	0x04, 0x36
        /*0082*/ 	.short	(.L_21 - .L_20)
.L_20:
        /*0084*/ 	.word	0x00000008
.L_21:


//--------------------- .nv.callgraph             --------------------------
	.section	.nv.callgraph,"",@"SHT_CUDA_CALLGRAPH"
	.align	4
	.sectionentsize	8
	.align		4
        /*0000*/ 	.word	0x00000000
	.align		4
        /*0004*/ 	.word	0xffffffff
	.align		4
        /*0008*/ 	.word	0x00000000
	.align		4
        /*000c*/ 	.word	0xfffffffe
	.align		4
        /*0010*/ 	.word	0x00000000
	.align		4
        /*0014*/ 	.word	0xfffffffd
	.align		4
        /*0018*/ 	.word	0x00000000
	.align		4
        /*001c*/ 	.word	0xfffffffc


//--------------------- .text._Z8multiplyPiS_S_i  --------------------------
	.section	.text._Z8multiplyPiS_S_i,"ax",@progbits
	.align	128
        .global         _Z8multiplyPiS_S_i
        .type           _Z8multiplyPiS_S_i,@function
        .size           _Z8multiplyPiS_S_i,(.L_x_5 - _Z8multiplyPiS_S_i)
        .other          _Z8multiplyPiS_S_i,@"STO_CUDA_ENTRY STV_DEFAULT"
_Z8multiplyPiS_S_i:
.text._Z8multiplyPiS_S_i:
[----:B------:R-:W-:Y:S01]  /*0000*/  LDC R1, c[0x0][0x37c] ;  /* 0x0000df00ff017b82 */ /* 0x000fe20000000800 */
[----:B------:R-:W0:Y:S07]  /*0010*/  S2R R0, SR_TID.Y ;  /* 0x0000000000007919 */ /* 0x000e2e0000002200 */
[----:B------:R-:W0:Y:S01]  /*0020*/  S2UR UR4, SR_CTAID.Y ;  /* 0x00000000000479c3 */ /* 0x000e220000002600 */
[----:B------:R-:W1:Y:S01]  /*0030*/  LDCU UR18, c[0x0][0x398] ;  /* 0x00007300ff1277ac */ /* 0x000e620008000800 */
[----:B------:R-:W2:Y:S06]  /*0040*/  S2R R3, SR_TID.X ;  /* 0x0000000000037919 */ /* 0x000eac0000002100 */
[----:B------:R-:W0:Y:S08]  /*0050*/  LDC R5, c[0x0][0x364] ;  /* 0x0000d900ff057b82 */ /* 0x000e300000000800 */
[----:B------:R-:W2:Y:S01]  /*0060*/  S2UR UR5, SR_CTAID.X ;  /* 0x00000000000579c3 */ /* 0x000ea20000002500 */
[----:B-1----:R-:W-:-:S07]  /*0070*/  UISETP.GE.AND UP0, UPT, UR18, 0x1, UPT ;  /* 0x000000011200788c */ /* 0x002fce000bf06270 */
[----:B------:R-:W2:Y:S01]  /*0080*/  LDC R2, c[0x0][0x360] ;  /* 0x0000d800ff027b82 */ /* 0x000ea20000000800 */
[----:B------:R-:W-:Y:S01]  /*0090*/  PLOP3.LUT P0, PT, PT, PT, UP0, 0x80, 0x8 ;  /* 0x000000000008781c */ /* 0x000fe20003f0f008 */
[----:B0-----:R-:W-:Y:S02]  /*00a0*/  IMAD R5, R5, UR4, R0 ;  /* 0x0000000405057c24 */ /* 0x001fe4000f8e0200 */
[----:B--2---:R-:W-:-:S05]  /*00b0*/  IMAD R0, R2, UR5, R3 ;  /* 0x0000000502007c24 */ /* 0x004fca000f8e0203 */
[----:B------:R-:W-:-:S04]  /*00c0*/  VIMNMX R2, PT, PT, R5, R0, !PT ;  /* 0x0000000005027248 */ /* 0x000fc80007fe0100 */
[----:B------:R-:W-:-:S13]  /*00d0*/  ISETP.GE.OR P0, PT, R2, UR18, !P0 ;  /* 0x0000001202007c0c */ /* 0x000fda000c706670 */
[----:B------:R-:W-:Y:S05]  /*00e0*/  @P0 EXIT ;  /* 0x000000000000094d */ /* 0x000fea0003800000 */
[----:B------:R-:W0:Y:S01]  /*00f0*/  LDC.64 R2, c[0x0][0x390] ;  /* 0x0000e400ff027b82 */ /* 0x000e220000000a00 */
[----:B------:R-:W1:Y:S01]  /*0100*/  LDCU.64 UR16, c[0x0][0x358] ;  /* 0x00006b00ff1077ac */ /* 0x000e620008000a00 */
[----:B------:R-:W-:-:S05]  /*0110*/  IMAD R5, R5, UR18, RZ ;  /* 0x0000001205057c24 */ /* 0x000fca000f8e02ff */
[----:B------:R-:W-:-:S05]  /*0120*/  IADD3 R7, PT, PT, R0, R5, RZ ;  /* 0x0000000500077210 */ /* 0x000fca0007ffe0ff */
[----:B0-----:R-:W-:-:S05]  /*0130*/  IMAD.WIDE R2, R7, 0x4, R2 ;  /* 0x0000000407027825 */ /* 0x001fca00078e0202 */
[----:B-1----:R0:W5:Y:S01]  /*0140*/  LDG.E R7, desc[UR16][R2.64] ;  /* 0x0000001002077981 */ /* 0x002162000c1e1900 */
[----:B------:R-:W-:Y:S01]  /*0150*/  UISETP.GE.U32.AND UP0, UPT, UR18, 0x8, UPT ;  /* 0x000000081200788c */ /* 0x000fe2000bf06070 */
[----:B------:R-:W-:-:S08]  /*0160*/  HFMA2 R4, -RZ, RZ, 0, 0 ;  /* 0x00000000ff047431 */ /* 0x000fd000000001ff */
[----:B0-----:R-:W-:Y:S05]  /*0170*/  BRA.U !UP0, `(.L_x_0) ;  /* 0x00000005082c7547 */ /* 0x001fea000b800000 */
[----:B------:R-:W0:Y:S01]  /*0180*/  LDCU.128 UR20, c[0x0][0x380] ;  /* 0x00007000ff1477ac */ /* 0x000e220008000c00 */
[----:B------:R-:W-:Y:S01]  /*0190*/  MOV R4, R0 ;  /* 0x0000000000047202 */ /* 0x000fe20000000f00 */
[----:B------:R-:W-:-:S04]  /*01a0*/  ULOP3.LUT UR4, UR18, 0x7ffffff8, URZ, 0xc0, !UPT ;  /* 0x7ffffff812047892 */ /* 0x000fc8000f8ec0ff */
[----:B------:R-:W-:Y:S01]  /*01b0*/  UIADD3 UR4, UPT, UPT, -UR4, URZ, URZ ;  /* 0x000000ff04047290 */ /* 0x000fe2000fffe1ff */
[----:B0-----:R-:W-:Y:S01]  /*01c0*/  MOV R8, UR20 ;  /* 0x0000001400087c02 */ /* 0x001fe20008000f00 */
[----:B------:R-:W-:Y:S01]  /*01d0*/  UIMAD.WIDE.U32 UR6, UR18, 0xc, UR22 ;  /* 0x0000000c120678a5 */ /* 0x000fe2000f8e0016 */
[----:B------:R-:W-:Y:S01]  /*01e0*/  MOV R9, UR21 ;  /* 0x0000001500097c02 */ /* 0x000fe20008000f00 */
[----:B------:R-:W-:Y:S02]  /*01f0*/  UIMAD.WIDE.U32 UR8, UR18, 0x10, UR22 ;  /* 0x00000010120878a5 */ /* 0x000fe4000f8e0016 */
[----:B------:R-:W-:Y:S01]  /*0200*/  UIMAD.WIDE.U32 UR10, UR18, 0x14, UR22 ;  /* 0x00000014120a78a5 */ /* 0x000fe2000f8e0016 */
[----:B------:R-:W-:Y:S01]  /*0210*/  IMAD.WIDE.U32 R8, R5, 0x4, R8 ;  /* 0x0000000405087825 */ /* 0x000fe200078e0008 */
[----:B------:R-:W-:Y:S02]  /*0220*/  UIMAD.WIDE.U32 UR12, UR18, 0x18, UR22 ;  /* 0x00000018120c78a5 */ /* 0x000fe4000f8e0016 */
[----:B------:R-:W-:Y:S01]  /*0230*/  UIMAD.WIDE.U32 UR14, UR18, 0x1c, UR22 ;  /* 0x0000001c120e78a5 */ /* 0x000fe2000f8e0016 */
[----:B------:R-:W-:-:S04]  /*0240*/  IADD3 R6, P0, PT, R8, 0x10, RZ ;  /* 0x0000001008067810 */ /* 0x000fc80007f1e0ff */
[----:B------:R-:W-:-:S09]  /*0250*/  IADD3.X R9, PT, PT, RZ, R9, RZ, P0, !PT ;  /* 0x00000009ff097210 */ /* 0x000fd200007fe4ff */
.L_x_1:
[----:B------:R-:W-:Y:S02]  /*0260*/  MOV R11, 0x4 ;  /* 0x00000004000b7802 */ /* 0x000fe40000000f00 */
[----:B------:R-:W-:-:S03]  /*0270*/  MOV R8, R6 ;  /* 0x0000000600087202 */ /* 0x000fc60000000f00 */
[----:B------:R-:W-:Y:S02]  /*0280*/  IMAD.WIDE R10, R4, R11, UR22 ;  /* 0x00000016040a7e25 */ /* 0x000fe4000f8e020b */
[----:B------:R-:W2:Y:S04]  /*0290*/  LDG.E R6, desc[UR16][R8.64+-0x10] ;  /* 0xfffff01008067981 */ /* 0x000ea8000c1e1900 */
[----:B------:R-:W2:Y:S01]  /*02a0*/  LDG.E R10, desc[UR16][R10.64] ;  /* 0x000000100a0a7981 */ /* 0x000ea2000c1e1900 */
[----:B------:R-:W-:-:S06]  /*02b0*/  UIMAD.WIDE.U32 UR20, UR18, 0x4, UR22 ;  /* 0x00000004121478a5 */ /* 0x000fcc000f8e0016 */
[----:B------:R-:W-:Y:S02]  /*02c0*/  MOV R12, UR20 ;  /* 0x00000014000c7c02 */ /* 0x000fe40008000f00 */
[----:B------:R-:W-:Y:S01]  /*02d0*/  MOV R13, UR21 ;  /* 0x00000015000d7c02 */ /* 0x000fe20008000f00 */
[----:B--2--5:R-:W-:Y:S02]  /*02e0*/  IMAD R15, R6, R10, R7 ;  /* 0x0000000a060f7224 */ /* 0x024fe400078e0207 */
[----:B-1----:R-:W-:-:S03]  /*02f0*/  IMAD.WIDE R6, R4, 0x4, R12 ;  /* 0x0000000404067825 */ /* 0x002fc600078e020c */
[----:B------:R0:W-:Y:S04]  /*0300*/  STG.E desc[UR16][R2.64], R15 ;  /* 0x0000000f02007986 */ /* 0x0001e8000c101910 */
[----:B------:R-:W2:Y:S04]  /*0310*/  LDG.E R6, desc[UR16][R6.64] ;  /* 0x0000001006067981 */ /* 0x000ea8000c1e1900 */
[----:B------:R-:W2:Y:S01]  /*0320*/  LDG.E R14, desc[UR16][R8.64+-0xc] ;  /* 0xfffff410080e7981 */ /* 0x000ea2000c1e1900 */
[----:B------:R-:W-:-:S06]  /*0330*/  UIMAD.WIDE.U32 UR20, UR18, 0x8, UR22 ;  /* 0x00000008121478a5 */ /* 0x000fcc000f8e0016 */
[----:B------:R-:W-:Y:S02]  /*0340*/  MOV R12, UR20 ;  /* 0x00000014000c7c02 */ /* 0x000fe40008000f00 */
[----:B------:R-:W-:-:S03]  /*0350*/  MOV R13, UR21 ;  /* 0x00000015000d7c02 */ /* 0x000fc60008000f00 */
[----:B------:R-:W-:-:S04]  /*0360*/  IMAD.WIDE R10, R4, 0x4, R12 ;  /* 0x00000004040a7825 */ /* 0x000fc800078e020c */
[----:B--2---:R-:W-:-:S05]  /*0370*/  IMAD R17, R14, R6, R15 ;  /* 0x000000060e117224 */ /* 0x004fca00078e020f */
[----:B------:R1:W-:Y:S04]  /*0380*/  STG.E desc[UR16][R2.64], R17 ;  /* 0x0000001102007986 */ /* 0x0003e8000c101910 */
[----:B------:R-:W0:Y:S04]  /*0390*/  LDG.E R10, desc[UR16][R10.64] ;  /* 0x000000100a0a7981 */ /* 0x000e28000c1e1900 */
[----:B------:R-:W0:Y:S01]  /*03a0*/  LDG.E R12, desc[UR16][R8.64+-0x8] ;  /* 0xfffff810080c7981 */ /* 0x000e22000c1e1900 */
[----:B------:R-:W-:-:S05]  /*03b0*/  HFMA2 R13, -RZ, RZ, 0, 2.384185791015625e-07 ;  /* 0x00000004ff0d7431 */ /* 0x000fca00000001ff */
[----:B------:R-:W-:-:S04]  /*03c0*/  IMAD.WIDE R6, R4, R13, UR6 ;  /* 0x0000000604067e25 */ /* 0x000fc8000f8e020d */
[----:B0-----:R-:W-:-:S05]  /*03d0*/  IMAD R15, R12, R10, R17 ;  /* 0x0000000a0c0f7224 */ /* 0x001fca00078e0211 */
[----:B------:R0:W-:Y:S04]  /*03e0*/  STG.E desc[UR16][R2.64], R15 ;  /* 0x0000000f02007986 */ /* 0x0001e8000c101910 */
[----:B------:R-:W2:Y:S04]  /*03f0*/  LDG.E R6, desc[UR16][R6.64] ;  /* 0x0000001006067981 */ /* 0x000ea8000c1e1900 */
[----:B------:R-:W2:Y:S02]  /*0400*/  LDG.E R12, desc[UR16][R8.64+-0x4] ;  /* 0xfffffc10080c7981 */ /* 0x000ea4000c1e1900 */
[----:B--2---:R-:W-:-:S02]  /*0410*/  IMAD R19, R12, R6, R15 ;  /* 0x000000060c137224 */ /* 0x004fc400078e020f */
[----:B------:R-:W-:-:S03]  /*0420*/  IMAD.WIDE R12, R4, R13, UR8 ;  /* 0x00000008040c7e25 */ /* 0x000fc6000f8e020d */
[----:B------:R2:W-:Y:S04]  /*0430*/  STG.E desc[UR16][R2.64], R19 ;  /* 0x0000001302007986 */ /* 0x0005e8000c101910 */
[----:B------:R-:W1:Y:S04]  /*0440*/  LDG.E R12, desc[UR16][R12.64] ;  /* 0x000000100c0c7981 */ /* 0x000e68000c1e1900 */
[----:B------:R-:W1:Y:S01]  /*0450*/  LDG.E R10, desc[UR16][R8.64] ;  /* 0x00000010080a7981 */ /* 0x000e62000c1e1900 */
[----:B------:R-:W-:Y:S01]  /*0460*/  MOV R11, 0x4 ;  /* 0x00000004000b7802 */ /* 0x000fe20000000f00 */
[----:B-1----:R-:W-:-:S04]  /*0470*/  IMAD R17, R10, R12, R19 ;  /* 0x0000000c0a117224 */ /* 0x002fc800078e0213 */
[----:B------:R-:W-:Y:S01]  /*0480*/  IMAD.WIDE R10, R4, R11, UR10 ;  /* 0x0000000a040a7e25 */ /* 0x000fe2000f8e020b */
[----:B------:R1:W-:Y:S05]  /*0490*/  STG.E desc[UR16][R2.64], R17 ;  /* 0x0000001102007986 */ /* 0x0003ea000c101910 */
[----:B------:R-:W3:Y:S04]  /*04a0*/  LDG.E R10, desc[UR16][R10.64] ;  /* 0x000000100a0a7981 */ /* 0x000ee8000c1e1900 */
[----:B------:R-:W3:Y:S01]  /*04b0*/  LDG.E R6, desc[UR16][R8.64+0x4] ;  /* 0x0000041008067981 */ /* 0x000ee2000c1e1900 */
[----:B0-----:R-:W-:-:S04]  /*04c0*/  IMAD.MOV.U32 R15, RZ, RZ, 0x4 ;  /* 0x00000004ff0f7424 */ /* 0x001fc800078e00ff */
[----:B------:R-:W-:-:S04]  /*04d0*/  IMAD.WIDE R14, R4, R15, UR12 ;  /* 0x0000000c040e7e25 */ /* 0x000fc8000f8e020f */
[----:B---3--:R-:W-:-:S05]  /*04e0*/  IMAD R21, R6, R10, R17 ;  /* 0x0000000a06157224 */ /* 0x008fca00078e0211 */
[----:B------:R1:W-:Y:S04]  /*04f0*/  STG.E desc[UR16][R2.64], R21 ;  /* 0x0000001502007986 */ /* 0x0003e8000c101910 */
[----:B------:R-:W2:Y:S04]  /*0500*/  LDG.E R14, desc[UR16][R14.64] ;  /* 0x000000100e0e7981 */ /* 0x000ea8000c1e1900 */
[----:B------:R-:W2:Y:S01]  /*0510*/  LDG.E R6, desc[UR16][R8.64+0x8] ;  /* 0x0000081008067981 */ /* 0x000ea2000c1e1900 */
[----:B------:R-:W-:-:S05]  /*0520*/  HFMA2 R13, -RZ, RZ, 0, 2.384185791015625e-07 ;  /* 0x00000004ff0d7431 */ /* 0x000fca00000001ff */
[----:B------:R-:W-:-:S04]  /*0530*/  IMAD.WIDE R12, R4, R13, UR14 ;  /* 0x0000000e040c7e25 */ /* 0x000fc8000f8e020d */
[----:B--2---:R-:W-:-:S05]  /*0540*/  IMAD R19, R6, R14, R21 ;  /* 0x0000000e06137224 */ /* 0x004fca00078e0215 */
[----:B------:R1:W-:Y:S04]  /*0550*/  STG.E desc[UR16][R2.64], R19 ;  /* 0x0000001302007986 */ /* 0x0003e8000c101910 */
[----:B------:R-:W2:Y:S04]  /*0560*/  LDG.E R12, desc[UR16][R12.64] ;  /* 0x000000100c0c7981 */ /* 0x000ea8000c1e1900 */
[----:B------:R-:W2:Y:S01]  /*0570*/  LDG.E R6, desc[UR16][R8.64+0xc] ;  /* 0x00000c1008067981 */ /* 0x000ea2000c1e1900 */
[----:B------:R-:W-:Y:S01]  /*0580*/  UIADD3 UR4, UPT, UPT, UR4, 0x8, URZ ;  /* 0x0000000804047890 */ /* 0x000fe2000fffe0ff */
[----:B------:R-:W-:-:S03]  /*0590*/  MOV R11, UR18 ;  /* 0x00000012000b7c02 */ /* 0x000fc60008000f00 */
[----:B------:R-:W-:Y:S01]  /*05a0*/  UISETP.NE.AND UP0, UPT, UR4, URZ, UPT ;  /* 0x000000ff0400728c */ /* 0x000fe2000bf05270 */
[----:B------:R-:W-:Y:S01]  /*05b0*/  LEA R4, R11, R4, 0x3 ;  /* 0x000000040b047211 */ /* 0x000fe200078e18ff */
[----:B--2---:R-:W-:Y:S01]  /*05c0*/  IMAD R7, R6, R12, R19 ;  /* 0x0000000c06077224 */ /* 0x004fe200078e0213 */
[----:B------:R-:W-:-:S04]  /*05d0*/  IADD3 R6, P0, PT, R8, 0x20, RZ ;  /* 0x0000002008067810 */ /* 0x000fc80007f1e0ff */
[----:B------:R1:W-:Y:S01]  /*05e0*/  STG.E desc[UR16][R2.64], R7 ;  /* 0x0000000702007986 */ /* 0x0003e2000c101910 */
[----:B------:R-:W-:Y:S01]  /*05f0*/  IADD3.X R9, PT, PT, RZ, R9, RZ, P0, !PT ;  /* 0x00000009ff097210 */ /* 0x000fe200007fe4ff */
[----:B------:R-:W-:Y:S07]  /*0600*/  BRA.U UP0, `(.L_x_1) ;  /* 0xfffffffd00147547 */ /* 0x000fee000b83ffff */
[----:B------:R-:W-:-:S06]  /*0610*/  ULOP3.LUT UR4, UR18, 0x7ffffff8, URZ, 0xc0, !UPT ;  /* 0x7ffffff812047892 */ /* 0x000fcc000f8ec0ff */
[----:B------:R-:W-:-:S07]  /*0620*/  MOV R4, UR4 ;  /* 0x0000000400047c02 */ /* 0x000fce0008000f00 */
.L_x_0:
[----:B------:R-:W-:-:S06]  /*0630*/  ULOP3.LUT UR4, UR18, 0x7, URZ, 0xc0, !UPT ;  /* 0x0000000712047892 */ /* 0x000fcc000f8ec0ff */
[----:B------:R-:W-:-:S13]  /*0640*/  ISETP.NE.AND P0, PT, RZ, UR4, PT ;  /* 0x00000004ff007c0c */ /* 0x000fda000bf05270 */
[----:B------:R-:W-:Y:S05]  /*0650*/  @!P0 EXIT ;  /* 0x000000000000894d */ /* 0x000fea0003800000 */
[----:B------:R-:W-:Y:S02]  /*0660*/  UISETP.GE.U32.AND UP0, UPT, UR4, 0x4, UPT ;  /* 0x000000040400788c */ /* 0x000fe4000bf06070 */
[----:B------:R-:W-:-:S07]  /*0670*/  ULOP3.LUT UR4, UR18, 0x3, URZ, 0xc0, !UPT ;  /* 0x0000000312047892 */ /* 0x000fce000f8ec0ff */
[----:B------:R-:W-:Y:S05]  /*0680*/  BRA.U !UP0, `(.L_x_2) ;  /* 0x0000000108887547 */ /* 0x000fea000b800000 */
[----:B------:R-:W0:Y:S01]  /*0690*/  LDC.64 R10, c[0x0][0x380] ;  /* 0x0000e000ff0a7b82 */ /* 0x000e220000000a00 */
[----:B------:R-:W-:Y:S01]  /*06a0*/  IADD3 R9, PT, PT, R5, R4, RZ ;  /* 0x0000000405097210 */ /* 0x000fe20007ffe0ff */
[----:B------:R-:W-:Y:S01]  /*06b0*/  IMAD R15, R4, UR18, R0 ;  /* 0x00000012040f7c24 */ /* 0x000fe2000f8e0200 */
[----:B------:R-:W2:Y:S05]  /*06c0*/  LDCU.64 UR6, c[0x0][0x380] ;  /* 0x00007000ff0677ac */ /* 0x000eaa0008000a00 */
[----:B------:R-:W3:Y:S01]  /*06d0*/  LDC.64 R12, c[0x0][0x388] ;  /* 0x0000e200ff0c7b82 */ /* 0x000ee20000000a00 */
[----:B0-----:R-:W-:-:S06]  /*06e0*/  IMAD.WIDE.U32 R10, R9, 0x4, R10 ;  /* 0x00000004090a7825 */ /* 0x001fcc00078e000a */
[----:B------:R-:W4:Y:S01]  /*06f0*/  LDG.E R10, desc[UR16][R10.64] ;  /* 0x000000100a0a7981 */ /* 0x000f22000c1e1900 */
[----:B---3--:R-:W-:-:S05]  /*0700*/  IMAD.WIDE R12, R15, 0x4, R12 ;  /* 0x000000040f0c7825 */ /* 0x008fca00078e020c */
[----:B------:R-:W4:Y:S01]  /*0710*/  LDG.E R6, desc[UR16][R12.64] ;  /* 0x000000100c067981 */ /* 0x000f22000c1e1900 */
[----:B------:R-:W-:Y:S01]  /*0720*/  IADD3 R9, P0, PT, R5, R4, RZ ;  /* 0x0000000405097210 */ /* 0x000fe20007f1e0ff */
[----:B-1----:R-:W-:-:S03]  /*0730*/  IMAD.U32 R17, RZ, RZ, UR18 ;  /* 0x00000012ff117e24 */ /* 0x002fc6000f8e00ff */
[----:B------:R-:W-:Y:S02]  /*0740*/  IADD3.X R14, PT, PT, RZ, RZ, RZ, P0, !PT ;  /* 0x000000ffff0e7210 */ /* 0x000fe400007fe4ff */
[----:B--2---:R-:W-:-:S04]  /*0750*/  LEA R8, P0, R9, UR6, 0x2 ;  /* 0x0000000609087c11 */ /* 0x004fc8000f8010ff */
[----:B------:R-:W-:Y:S01]  /*0760*/  LEA.HI.X R9, R9, UR7, R14, 0x2, P0 ;  /* 0x0000000709097c11 */ /* 0x000fe200080f140e */
[----:B----45:R-:W-:Y:S02]  /*0770*/  IMAD R15, R10, R6, R7 ;  /* 0x000000060a0f7224 */ /* 0x030fe400078e0207 */
[----:B------:R-:W-:-:S03]  /*0780*/  IMAD.WIDE.U32 R6, R17, 0x4, R12 ;  /* 0x0000000411067825 */ /* 0x000fc600078e000c */
[----:B------:R0:W-:Y:S04]  /*0790*/  STG.E desc[UR16][R2.64], R15 ;  /* 0x0000000f02007986 */ /* 0x0001e8000c101910 */
[----:B------:R-:W2:Y:S04]  /*07a0*/  LDG.E R11, desc[UR16][R6.64] ;  /* 0x00000010060b7981 */ /* 0x000ea8000c1e1900 */
[----:B------:R-:W2:Y:S01]  /*07b0*/  LDG.E R10, desc[UR16][R8.64+0x4] ;  /* 0x00000410080a7981 */ /* 0x000ea2000c1e1900 */
[----:B------:R-:W-:Y:S01]  /*07c0*/  MOV R13, UR18 ;  /* 0x00000012000d7c02 */ /* 0x000fe20008000f00 */
[----:B--2---:R-:W-:-:S04]  /*07d0*/  IMAD R17, R10, R11, R15 ;  /* 0x0000000b0a117224 */ /* 0x004fc800078e020f */
[----:B------:R-:W-:Y:S01]  /*07e0*/  IMAD.WIDE.U32 R10, R13, 0x4, R6 ;  /* 0x000000040d0a7825 */ /* 0x000fe200078e0006 */
        /* <DEDUP_REMOVED lines=9> */
[----:B------:R-:W-:Y:S01]  /*0880*/  IADD3 R4, PT, PT, R4, 0x4, RZ ;  /* 0x0000000404047810 */ /* 0x000fe20007ffe0ff */
[----:B--2---:R-:W-:-:S05]  /*0890*/  IMAD R7, R6, R12, R19 ;  /* 0x0000000c06077224 */ /* 0x004fca00078e0213 */
[----:B------:R0:W-:Y:S02]  /*08a0*/  STG.E desc[UR16][R2.64], R7 ;  /* 0x0000000702007986 */ /* 0x0001e4000c101910 */
.L_x_2:
[----:B------:R-:W-:-:S13]  /*08b0*/  ISETP.NE.AND P0, PT, RZ, UR4, PT ;  /* 0x00000004ff007c0c */ /* 0x000fda000bf05270 */
[----:B------:R-:W-:Y:S05]  /*08c0*/  @!P0 EXIT ;  /* 0x000000000000894d */ /* 0x000fea0003800000 */
[----:B------:R-:W-:-:S09]  /*08d0*/  UISETP.NE.AND UP0, UPT, UR4, 0x1, UPT ;  /* 0x000000010400788c */ /* 0x000fd2000bf05270 */
[----:B------:R-:W-:Y:S05]  /*08e0*/  BRA.U !UP0, `(.L_x_3) ;  /* 0x0000000108587547 */ /* 0x000fea000b800000 */
[----:B------:R-:W2:Y:S01]  /*08f0*/  LDC.64 R8, c[0x0][0x380] ;  /* 0x0000e000ff087b82 */ /* 0x000ea20000000a00 */
[----:B------:R-:W-:Y:S01]  /*0900*/  IADD3 R11, PT, PT, R5, R4, RZ ;  /* 0x00000004050b7210 */ /* 0x000fe20007ffe0ff */
[----:B0-----:R-:W-:Y:S01]  /*0910*/  IMAD R15, R4, UR18, R0 ;  /* 0x00000012040f7c24 */ /* 0x001fe2000f8e0200 */
[----:B------:R-:W0:Y:S05]  /*0920*/  LDCU.64 UR4, c[0x0][0x380] ;  /* 0x00007000ff0477ac */ /* 0x000e2a0008000a00 */
[----:B------:R-:W3:Y:S01]  /*0930*/  LDC.64 R12, c[0x0][0x388] ;  /* 0x0000e200ff0c7b82 */ /* 0x000ee20000000a00 */
[----:B--2---:R-:W-:-:S06]  /*0940*/  IMAD.WIDE.U32 R10, R11, 0x4, R8 ;  /* 0x000000040b0a7825 */ /* 0x004fcc00078e0008 */
[----:B------:R-:W1:Y:S01]  /*0950*/  LDG.E R10, desc[UR16][R10.64] ;  /* 0x000000100a0a7981 */ /* 0x000e62000c1e1900 */
[----:B---3--:R-:W-:-:S05]  /*0960*/  IMAD.WIDE R12, R15, 0x4, R12 ;  /* 0x000000040f0c7825 */ /* 0x008fca00078e020c */
[----:B------:R-:W1:Y:S01]  /*0970*/  LDG.E R6, desc[UR16][R12.64] ;  /* 0x000000100c067981 */ /* 0x000e62000c1e1900 */
[----:B------:R-:W-:Y:S02]  /*0980*/  IADD3 R9, P0, PT, R5, R4, RZ ;  /* 0x0000000405097210 */ /* 0x000fe40007f1e0ff */
[----:B------:R-:W-:Y:S02]  /*0990*/  MOV R15, UR18 ;  /* 0x00000012000f7c02 */ /* 0x000fe40008000f00 */
[----:B------:R-:W-:Y:S02]  /*09a0*/  IADD3.X R14, PT, PT, RZ, RZ, RZ, P0, !PT ;  /* 0x000000ffff0e7210 */ /* 0x000fe400007fe4ff */
[----:B0-----:R-:W-:-:S04]  /*09b0*/  LEA R8, P0, R9, UR4, 0x2 ;  /* 0x0000000409087c11 */ /* 0x001fc8000f8010ff */
[----:B------:R-:W-:Y:S01]  /*09c0*/  LEA.HI.X R9, R9, UR5, R14, 0x2, P0 ;  /* 0x0000000509097c11 */ /* 0x000fe200080f140e */
[----:B------:R-:W-:-:S04]  /*09d0*/  IMAD.WIDE.U32 R14, R15, 0x4, R12 ;  /* 0x000000040f0e7825 */ /* 0x000fc800078e000c */
[----:B-1---5:R-:W-:-:S05]  /*09e0*/  IMAD R17, R10, R6, R7 ;  /* 0x000000060a117224 */ /* 0x022fca00078e0207 */
[----:B------:R2:W-:Y:S04]  /*09f0*/  STG.E desc[UR16][R2.64], R17 ;  /* 0x0000001102007986 */ /* 0x0005e8000c101910 */
[----:B------:R-:W3:Y:S04]  /*0a00*/  LDG.E R14, desc[UR16][R14.64] ;  /* 0x000000100e0e7981 */ /* 0x000ee8000c1e1900 */
[----:B------:R-:W3:Y:S01]  /*0a10*/  LDG.E R8, desc[UR16][R8.64+0x4] ;  /* 0x0000041008087981 */ /* 0x000ee2000c1e1900 */
[----:B------:R-:W-:Y:S01]  /*0a20*/  IADD3 R4, PT, PT, R4, 0x2, RZ ;  /* 0x0000000204047810 */ /* 0x000fe20007ffe0ff */
[----:B---3--:R-:W-:-:S05]  /*0a30*/  IMAD R7, R8, R14, R17 ;  /* 0x0000000e08077224 */ /* 0x008fca00078e0211 */
[----:B------:R2:W-:Y:S02]  /*0a40*/  STG.E desc[UR16][R2.64], R7 ;  /* 0x0000000702007986 */ /* 0x0005e4000c101910 */
.L_x_3:
[----:B------:R-:W-:-:S04]  /*0a50*/  ULOP3.LUT UR4, UR18, 0x1, URZ, 0xc0, !UPT ;  /* 0x0000000112047892 */ /* 0x000fc8000f8ec0ff */
[----:B------:R-:W-:-:S06]  /*0a60*/  UISETP.NE.U32.AND UP0, UPT, UR4, 0x1, UPT ;  /* 0x000000010400788c */ /* 0x000fcc000bf05070 */
[----:B------:R-:W-:-:S13]  /*0a70*/  PLOP3.LUT P0, PT, PT, PT, UP0, 0x80, 0x8 ;  /* 0x000000000008781c */ /* 0x000fda0003f0f008 */
[----:B------:R-:W-:Y:S05]  /*0a80*/  @P0 EXIT ;  /* 0x000000000000094d */ /* 0x000fea0003800000 */
[----:B------:R-:W3:Y:S01]  /*0a90*/  LDC.64 R8, c[0x0][0x380] ;  /* 0x0000e000ff087b82 */ /* 0x000ee20000000a00 */
[----:B------:R-:W-:Y:S01]  /*0aa0*/  IADD3 R5, PT, PT, R5, R4, RZ ;  /* 0x0000000405057210 */ /* 0x000fe20007ffe0ff */
[----:B------:R-:W-:-:S06]  /*0ab0*/  IMAD R13, R4, UR18, R0 ;  /* 0x00000012040d7c24 */ /* 0x000fcc000f8e0200 */
[----:B------:R-:W4:Y:S01]  /*0ac0*/  LDC.64 R10, c[0x0][0x388] ;  /* 0x0000e200ff0a7b82 */ /* 0x000f220000000a00 */
[----:B---3--:R-:W-:-:S06]  /*0ad0*/  IMAD.WIDE.U32 R4, R5, 0x4, R8 ;  /* 0x0000000405047825 */ /* 0x008fcc00078e0008 */
[----:B------:R-:W0:Y:S01]  /*0ae0*/  LDG.E R4, desc[UR16][R4.64] ;  /* 0x0000001004047981 */ /* 0x000e22000c1e1900 */
[----:B----4-:R-:W-:-:S06]  /*0af0*/  IMAD.WIDE R8, R13, 0x4, R10 ;  /* 0x000000040d087825 */ /* 0x010fcc00078e020a */
[----:B------:R-:W0:Y:S02]  /*0b00*/  LDG.E R8, desc[UR16][R8.64] ;  /* 0x0000001008087981 */ /* 0x000e24000c1e1900 */
[----:B012--5:R-:W-:-:S05]  /*0b10*/  IMAD R7, R4, R8, R7 ;  /* 0x0000000804077224 */ /* 0x027fca00078e0207 */
[----:B------:R-:W-:Y:S01]  /*0b20*/  STG.E desc[UR16][R2.64], R7 ;  /* 0x0000000702007986 */ /* 0x000fe2000c101910 */
[----:B------:R-:W-:Y:S05]  /*0b30*/  EXIT ;  /* 0x000000000000794d */ /* 0x000fea0003800000 */
.L_x_4:
[----:B------:R-:W-:-:S00]  /*0b40*/  BRA `(.L_x_4) ;  /* 0xfffffffc00fc7947 */ /* 0x000fc0000383ffff */
[----:B------:R-:W-:-:S00]  /*0b50*/  NOP ;  /* 0x0000000000007918 */ /* 0x000fc00000000000 */
        /* <DEDUP_REMOVED lines=10> */
.L_x_5:


//--------------------- .nv.shared.reserved.0     --------------------------
	.section	.nv.shared.reserved.0,"aw",@nobits
	.weak		__nv_reservedSMEM_offset_0_alias
	.size		__nv_reservedSMEM_offset_0_alias, 0, 64
	.other		__nv_reservedSMEM_offset_0_alias,@"STO_CUDA_RESERVED_SHARED STV_DEFAULT"
__nv_reservedSMEM_offset_0_alias:
	.zero		0
	.zero		64


//--------------------- .nv.constant0._Z8multiplyPiS_S_i --------------------------
	.section	.nv.constant0._Z8multiplyPiS_S_i,"a",@progbits
	.sectionflags	@""
	.align	4
.nv.constant0._Z8multiplyPiS_S_i:
	.zero		924


//--------------------- SYMBOLS --------------------------

	.type		.nv.reservedSmem.offset0,@object
	.size		.nv.reservedSmem.offset0,0x4
